//
// Generated by NVIDIA NVVM Compiler
//
// Compiler Build ID: CL-36424714
// Cuda compilation tools, release 13.0, V13.0.88
// Based on NVVM 20.0.0
//

.version 9.0
.target sm_100
.address_size 64

	// .globl	_Z13findAvgDevicePdPyiii

.visible .entry _Z13findAvgDevicePdPyiii(
	.param .u64 .ptr .align 1 _Z13findAvgDevicePdPyiii_param_0,
	.param .u64 .ptr .align 1 _Z13findAvgDevicePdPyiii_param_1,
	.param .u32 _Z13findAvgDevicePdPyiii_param_2,
	.param .u32 _Z13findAvgDevicePdPyiii_param_3,
	.param .u32 _Z13findAvgDevicePdPyiii_param_4
)
{
	.reg .pred 	%p<11>;
	.reg .b32 	%r<40>;
	.reg .b64 	%rd<49>;
	.reg .b64 	%fd<60>;

	ld.param.u64 	%rd7, [_Z13findAvgDevicePdPyiii_param_0];
	ld.param.u64 	%rd8, [_Z13findAvgDevicePdPyiii_param_1];
	ld.param.u32 	%r23, [_Z13findAvgDevicePdPyiii_param_2];
	ld.param.u32 	%r24, [_Z13findAvgDevicePdPyiii_param_3];
	ld.param.u32 	%r25, [_Z13findAvgDevicePdPyiii_param_4];
	cvta.to.global.u64 	%rd1, %rd7;
	cvta.to.global.u64 	%rd9, %rd8;
	mov.u32 	%r26, %ntid.x;
	mov.u32 	%r27, %ctaid.x;
	mov.u32 	%r28, %tid.x;
	mad.lo.s32 	%r1, %r26, %r27, %r28;
	add.s32 	%r29, %r1, 1;
	setp.ge.s32 	%p1, %r29, %r23;
	mul.wide.s32 	%rd10, %r1, 8;
	add.s64 	%rd2, %rd9, %rd10;
	@%p1 bra 	$L__BB0_2;
	ld.global.u64 	%rd48, [%rd2+8];
	bra.uni 	$L__BB0_3;
$L__BB0_2:
	cvt.s64.s32 	%rd48, %r24;
$L__BB0_3:
	ld.global.u64 	%rd11, [%rd2];
	sub.s64 	%rd6, %rd48, %rd11;
	setp.lt.s32 	%p2, %r25, 1;
	@%p2 bra 	$L__BB0_16;
	cvt.rn.f64.u64 	%fd1, %rd6;
	and.b32  	%r2, %r25, 15;
	setp.lt.u32 	%p3, %r25, 16;
	mov.b32 	%r36, 0;
	@%p3 bra 	$L__BB0_7;
	and.b32  	%r36, %r25, 2147483632;
	neg.s32 	%r34, %r36;
	shl.b32 	%r5, %r23, 4;
	mul.wide.s32 	%rd14, %r23, 8;
	mov.u32 	%r33, %r1;
$L__BB0_6:
	.pragma "nounroll";
	mul.wide.s32 	%rd12, %r33, 8;
	add.s64 	%rd13, %rd1, %rd12;
	ld.global.f64 	%fd2, [%rd13];
	div.rn.f64 	%fd3, %fd2, %fd1;
	st.global.f64 	[%rd13], %fd3;
	add.s64 	%rd15, %rd13, %rd14;
	ld.global.f64 	%fd4, [%rd15];
	div.rn.f64 	%fd5, %fd4, %fd1;
	st.global.f64 	[%rd15], %fd5;
	add.s64 	%rd16, %rd15, %rd14;
	ld.global.f64 	%fd6, [%rd16];
	div.rn.f64 	%fd7, %fd6, %fd1;
	st.global.f64 	[%rd16], %fd7;
	add.s64 	%rd17, %rd16, %rd14;
	ld.global.f64 	%fd8, [%rd17];
	div.rn.f64 	%fd9, %fd8, %fd1;
	st.global.f64 	[%rd17], %fd9;
	add.s64 	%rd18, %rd17, %rd14;
	ld.global.f64 	%fd10, [%rd18];
	div.rn.f64 	%fd11, %fd10, %fd1;
	st.global.f64 	[%rd18], %fd11;
	add.s64 	%rd19, %rd18, %rd14;
	ld.global.f64 	%fd12, [%rd19];
	div.rn.f64 	%fd13, %fd12, %fd1;
	st.global.f64 	[%rd19], %fd13;
	add.s64 	%rd20, %rd19, %rd14;
	ld.global.f64 	%fd14, [%rd20];
	div.rn.f64 	%fd15, %fd14, %fd1;
	st.global.f64 	[%rd20], %fd15;
	add.s64 	%rd21, %rd20, %rd14;
	ld.global.f64 	%fd16, [%rd21];
	div.rn.f64 	%fd17, %fd16, %fd1;
	st.global.f64 	[%rd21], %fd17;
	add.s64 	%rd22, %rd21, %rd14;
	ld.global.f64 	%fd18, [%rd22];
	div.rn.f64 	%fd19, %fd18, %fd1;
	st.global.f64 	[%rd22], %fd19;
	add.s64 	%rd23, %rd22, %rd14;
	ld.global.f64 	%fd20, [%rd23];
	div.rn.f64 	%fd21, %fd20, %fd1;
	st.global.f64 	[%rd23], %fd21;
	add.s64 	%rd24, %rd23, %rd14;
	ld.global.f64 	%fd22, [%rd24];
	div.rn.f64 	%fd23, %fd22, %fd1;
	st.global.f64 	[%rd24], %fd23;
	add.s64 	%rd25, %rd24, %rd14;
	ld.global.f64 	%fd24, [%rd25];
	div.rn.f64 	%fd25, %fd24, %fd1;
	st.global.f64 	[%rd25], %fd25;
	add.s64 	%rd26, %rd25, %rd14;
	ld.global.f64 	%fd26, [%rd26];
	div.rn.f64 	%fd27, %fd26, %fd1;
	st.global.f64 	[%rd26], %fd27;
	add.s64 	%rd27, %rd26, %rd14;
	ld.global.f64 	%fd28, [%rd27];
	div.rn.f64 	%fd29, %fd28, %fd1;
	st.global.f64 	[%rd27], %fd29;
	add.s64 	%rd28, %rd27, %rd14;
	ld.global.f64 	%fd30, [%rd28];
	div.rn.f64 	%fd31, %fd30, %fd1;
	st.global.f64 	[%rd28], %fd31;
	add.s64 	%rd29, %rd28, %rd14;
	ld.global.f64 	%fd32, [%rd29];
	div.rn.f64 	%fd33, %fd32, %fd1;
	st.global.f64 	[%rd29], %fd33;
	add.s32 	%r34, %r34, 16;
	add.s32 	%r33, %r33, %r5;
	setp.ne.s32 	%p4, %r34, 0;
	@%p4 bra 	$L__BB0_6;
$L__BB0_7:
	setp.eq.s32 	%p5, %r2, 0;
	@%p5 bra 	$L__BB0_16;
	and.b32  	%r11, %r25, 7;
	setp.lt.u32 	%p6, %r2, 8;
	@%p6 bra 	$L__BB0_10;
	mad.lo.s32 	%r31, %r36, %r23, %r1;
	mul.wide.s32 	%rd30, %r31, 8;
	add.s64 	%rd31, %rd1, %rd30;
	ld.global.f64 	%fd34, [%rd31];
	div.rn.f64 	%fd35, %fd34, %fd1;
	st.global.f64 	[%rd31], %fd35;
	mul.wide.s32 	%rd32, %r23, 8;
	add.s64 	%rd33, %rd31, %rd32;
	ld.global.f64 	%fd36, [%rd33];
	div.rn.f64 	%fd37, %fd36, %fd1;
	st.global.f64 	[%rd33], %fd37;
	add.s64 	%rd34, %rd33, %rd32;
	ld.global.f64 	%fd38, [%rd34];
	div.rn.f64 	%fd39, %fd38, %fd1;
	st.global.f64 	[%rd34], %fd39;
	add.s64 	%rd35, %rd34, %rd32;
	ld.global.f64 	%fd40, [%rd35];
	div.rn.f64 	%fd41, %fd40, %fd1;
	st.global.f64 	[%rd35], %fd41;
	add.s64 	%rd36, %rd35, %rd32;
	ld.global.f64 	%fd42, [%rd36];
	div.rn.f64 	%fd43, %fd42, %fd1;
	st.global.f64 	[%rd36], %fd43;
	add.s64 	%rd37, %rd36, %rd32;
	ld.global.f64 	%fd44, [%rd37];
	div.rn.f64 	%fd45, %fd44, %fd1;
	st.global.f64 	[%rd37], %fd45;
	add.s64 	%rd38, %rd37, %rd32;
	ld.global.f64 	%fd46, [%rd38];
	div.rn.f64 	%fd47, %fd46, %fd1;
	st.global.f64 	[%rd38], %fd47;
	add.s64 	%rd39, %rd38, %rd32;
	ld.global.f64 	%fd48, [%rd39];
	div.rn.f64 	%fd49, %fd48, %fd1;
	st.global.f64 	[%rd39], %fd49;
	add.s32 	%r36, %r36, 8;
$L__BB0_10:
	setp.eq.s32 	%p7, %r11, 0;
	@%p7 bra 	$L__BB0_16;
	and.b32  	%r14, %r25, 3;
	setp.lt.u32 	%p8, %r11, 4;
	@%p8 bra 	$L__BB0_13;
	mad.lo.s32 	%r32, %r36, %r23, %r1;
	mul.wide.s32 	%rd40, %r32, 8;
	add.s64 	%rd41, %rd1, %rd40;
	ld.global.f64 	%fd50, [%rd41];
	div.rn.f64 	%fd51, %fd50, %fd1;
	st.global.f64 	[%rd41], %fd51;
	mul.wide.s32 	%rd42, %r23, 8;
	add.s64 	%rd43, %rd41, %rd42;
	ld.global.f64 	%fd52, [%rd43];
	div.rn.f64 	%fd53, %fd52, %fd1;
	st.global.f64 	[%rd43], %fd53;
	add.s64 	%rd44, %rd43, %rd42;
	ld.global.f64 	%fd54, [%rd44];
	div.rn.f64 	%fd55, %fd54, %fd1;
	st.global.f64 	[%rd44], %fd55;
	add.s64 	%rd45, %rd44, %rd42;
	ld.global.f64 	%fd56, [%rd45];
	div.rn.f64 	%fd57, %fd56, %fd1;
	st.global.f64 	[%rd45], %fd57;
	add.s32 	%r36, %r36, 4;
$L__BB0_13:
	setp.eq.s32 	%p9, %r14, 0;
	@%p9 bra 	$L__BB0_16;
	mad.lo.s32 	%r39, %r36, %r23, %r1;
	neg.s32 	%r38, %r14;
$L__BB0_15:
	.pragma "nounroll";
	mul.wide.s32 	%rd46, %r39, 8;
	add.s64 	%rd47, %rd1, %rd46;
	ld.global.f64 	%fd58, [%rd47];
	div.rn.f64 	%fd59, %fd58, %fd1;
	st.global.f64 	[%rd47], %fd59;
	add.s32 	%r39, %r39, %r23;
	add.s32 	%r38, %r38, 1;
	setp.ne.s32 	%p10, %r38, 0;
	@%p10 bra 	$L__BB0_15;
$L__BB0_16:
	ret;

}


// ===== COMPILED SASS (sm_100) =====

	.target	sm_100

	.elftype	@"ET_EXEC"


//--------------------- .note.nv.tkinfo           --------------------------
	.section	.note.nv.tkinfo,"",@"SHT_NOTE"
	.sectionflags	@"SHF_NOTE_NV_TKINFO"
	.tkinfo
        /*0018*/ 	.word	0x00000002
        /*0030*/ 	.string	""
        /*0030*/ 	.string	"ptxas"
        /*0030*/ 	.string	"Cuda compilation tools, release 13.0, V13.0.88"
        /*0030*/ 	.string	"Build cuda_13.0.r13.0/compiler.36424714_0"
        /*0030*/ 	.string	"-arch sm_100 -m 64 "



//--------------------- .note.nv.cuinfo           --------------------------
	.section	.note.nv.cuinfo,"",@"SHT_NOTE"
	.sectionflags	@"SHF_NOTE_NV_CUINFO"
        /*0018*/ 	.short	0x0002
        /*001a*/ 	.short	0x0064
        /*001c*/ 	.short	0x0082
	.zero		2


//--------------------- .nv.info                  --------------------------
	.section	.nv.info,"",@"SHT_CUDA_INFO"
	.align	4


	//----- nvinfo : EIATTR_REGCOUNT
	.align		4
        /*0000*/ 	.byte	0x04, 0x2f
        /*0002*/ 	.short	(.L_1 - .L_0)
	.align		4
.L_0:
        /*0004*/ 	.word	index@(_Z13findAvgDevicePdPyiii)
        /*0008*/ 	.word	0x00000024


	//----- nvinfo : EIATTR_FRAME_SIZE
	.align		4
.L_1:
        /*000c*/ 	.byte	0x04, 0x11
        /*000e*/ 	.short	(.L_3 - .L_2)
	.align		4
.L_2:
        /*0010*/ 	.word	index@($__internal_0_$__cuda_sm20_div_rn_f64_full)
        /*0014*/ 	.word	0x00000000


	//----- nvinfo : EIATTR_FRAME_SIZE
	.align		4
.L_3:
        /*0018*/ 	.byte	0x04, 0x11
        /*001a*/ 	.short	(.L_5 - .L_4)
	.align		4
.L_4:
        /*001c*/ 	.word	index@(_Z13findAvgDevicePdPyiii)
        /*0020*/ 	.word	0x00000000


	//----- nvinfo : EIATTR_MIN_STACK_SIZE
	.align		4
.L_5:
        /*0024*/ 	.byte	0x04, 0x12
        /*0026*/ 	.short	(.L_7 - .L_6)
	.align		4
.L_6:
        /*0028*/ 	.word	index@(_Z13findAvgDevicePdPyiii)
        /*002c*/ 	.word	0x00000000
.L_7:


//--------------------- .nv.compat                --------------------------
	.section	.nv.compat,"",@"SHT_CUDA_COMPAT_INFO"
	.align	4
        /*0000*/ 	.byte	0x02, 0x09, 0x00, 0x00, 0x02, 0x02, 0x01, 0x00, 0x02, 0x05, 0x05, 0x00, 0x03, 0x07, 0x01, 0x01
        /*0010*/ 	.byte	0x02, 0x03, 0x00, 0x00, 0x02, 0x06, 0x01, 0x00, 0x04, 0x0b, 0x08, 0x00, 0x01, 0x00, 0x00, 0x00
        /*0020*/ 	.byte	0x00, 0x00, 0x00, 0x00


//--------------------- .nv.info._Z13findAvgDevicePdPyiii --------------------------
	.section	.nv.info._Z13findAvgDevicePdPyiii,"",@"SHT_CUDA_INFO"
	.sectionflags	@""
	.align	4


	//----- nvinfo : EIATTR_CUDA_API_VERSION
	.align		4
        /*0000*/ 	.byte	0x04, 0x37
        /*0002*/ 	.short	(.L_9 - .L_8)
.L_8:
        /*0004*/ 	.word	0x00000082


	//----- nvinfo : EIATTR_KPARAM_INFO
	.align		4
.L_9:
        /*0008*/ 	.byte	0x04, 0x17
        /*000a*/ 	.short	(.L_11 - .L_10)
.L_10:
        /*000c*/ 	.word	0x00000000
        /*0010*/ 	.short	0x0004
        /*0012*/ 	.short	0x0018
        /*0014*/ 	.byte	0x00, 0xf0, 0x11, 0x00


	//----- nvinfo : EIATTR_KPARAM_INFO
	.align		4
.L_11:
        /*0018*/ 	.byte	0x04, 0x17
        /*001a*/ 	.short	(.L_13 - .L_12)
.L_12:
        /*001c*/ 	.word	0x00000000
        /*0020*/ 	.short	0x0003
        /*0022*/ 	.short	0x0014
        /*0024*/ 	.byte	0x00, 0xf0, 0x11, 0x00


	//----- nvinfo : EIATTR_KPARAM_INFO
	.align		4
.L_13:
        /*0028*/ 	.byte	0x04, 0x17
        /*002a*/ 	.short	(.L_15 - .L_14)
.L_14:
        /*002c*/ 	.word	0x00000000
        /*0030*/ 	.short	0x0002
        /*0032*/ 	.short	0x0010
        /*0034*/ 	.byte	0x00, 0xf0, 0x11, 0x00


	//----- nvinfo : EIATTR_KPARAM_INFO
	.align		4
.L_15:
        /*0038*/ 	.byte	0x04, 0x17
        /*003a*/ 	.short	(.L_17 - .L_16)
.L_16:
        /*003c*/ 	.word	0x00000000
        /*0040*/ 	.short	0x0001
        /*0042*/ 	.short	0x0008
        /*0044*/ 	.byte	0x00, 0xf5, 0x21, 0x00


	//----- nvinfo : EIATTR_KPARAM_INFO
	.align		4
.L_17:
        /*0048*/ 	.byte	0x04, 0x17
        /*004a*/ 	.short	(.L_19 - .L_18)
.L_18:
        /*004c*/ 	.word	0x00000000
        /*0050*/ 	.short	0x0000
        /*0052*/ 	.short	0x0000
        /*0054*/ 	.byte	0x00, 0xf5, 0x21, 0x00


	//----- nvinfo : EIATTR_SPARSE_MMA_MASK
	.align		4
.L_19:
        /*0058*/ 	.byte	0x03, 0x50
        /*005a*/ 	.short	0x0000


	//----- nvinfo : EIATTR_MAXREG_COUNT
	.align		4
        /*005c*/ 	.byte	0x03, 0x1b
        /*005e*/ 	.short	0x00ff


	//----- nvinfo : EIATTR_MERCURY_ISA_VERSION
	.align		4
        /*0060*/ 	.byte	0x03, 0x5f
        /*0062*/ 	.short	0x0101


	//----- nvinfo : EIATTR_VRC_CTA_INIT_COUNT
	.align		4
        /*0064*/ 	.byte	0x02, 0x4a
	.zero		1
	.zero		1


	//----- nvinfo : EIATTR_EXIT_INSTR_OFFSETS
	.align		4
        /*0068*/ 	.byte	0x04, 0x1c
        /*006a*/ 	.short	(.L_21 - .L_20)


	//   ....[0]....
.L_20:
        /*006c*/ 	.word	0x00000150


	//   ....[1]....
        /*0070*/ 	.word	0x00001b60


	//   ....[2]....
        /*0074*/ 	.word	0x000028e0


	//   ....[3]....
        /*0078*/ 	.word	0x00002ff0


	//   ....[4]....
        /*007c*/ 	.word	0x00003220


	//----- nvinfo : EIATTR_CRS_STACK_SIZE
	.align		4
.L_21:
        /*0080*/ 	.byte	0x04, 0x1e
        /*0082*/ 	.short	(.L_23 - .L_22)
.L_22:
        /*0084*/ 	.word	0x00000000


	//----- nvinfo : EIATTR_CBANK_PARAM_SIZE
	.align		4
.L_23:
        /*0088*/ 	.byte	0x03, 0x19
        /*008a*/ 	.short	0x001c


	//----- nvinfo : EIATTR_PARAM_CBANK
	.align		4
        /*008c*/ 	.byte	0x04, 0x0a
        /*008e*/ 	.short	(.L_25 - .L_24)
	.align		4
.L_24:
        /*0090*/ 	.word	index@(.nv.constant0._Z13findAvgDevicePdPyiii)
        /*0094*/ 	.short	0x0380
        /*0096*/ 	.short	0x001c


	//----- nvinfo : EIATTR_SW_WAR
	.align		4
.L_25:
        /*0098*/ 	.byte	0x04, 0x36
        /*009a*/ 	.short	(.L_27 - .L_26)
.L_26:
        /*009c*/ 	.word	0x00000008
.L_27:


//--------------------- .nv.callgraph             --------------------------
	.section	.nv.callgraph,"",@"SHT_CUDA_CALLGRAPH"
	.align	4
	.sectionentsize	8
	.align		4
        /*0000*/ 	.word	0x00000000
	.align		4
        /*0004*/ 	.word	0xffffffff
	.align		4
        /*0008*/ 	.word	0x00000000
	.align		4
        /*000c*/ 	.word	0xfffffffe
	.align		4
        /*0010*/ 	.word	0x00000000
	.align		4
        /*0014*/ 	.word	0xfffffffd
	.align		4
        /*0018*/ 	.word	0x00000000
	.align		4
        /*001c*/ 	.word	0xfffffffc


//--------------------- .text._Z13findAvgDevicePdPyiii --------------------------
	.section	.text._Z13findAvgDevicePdPyiii,"ax",@progbits
	.align	128
        .global         _Z13findAvgDevicePdPyiii
        .type           _Z13findAvgDevicePdPyiii,@function
        .size           _Z13findAvgDevicePdPyiii,(.L_x_69 - _Z13findAvgDevicePdPyiii)
        .other          _Z13findAvgDevicePdPyiii,@"STO_CUDA_ENTRY STV_DEFAULT"
_Z13findAvgDevicePdPyiii:
.text._Z13findAvgDevicePdPyiii:
[----:B------:R-:W-:Y:S01]  /*0000*/  LDC R1, c[0x0][0x37c] ;  /* 0x0000df00ff017b82 */ /* 0x000fe20000000800 */
[----:B------:R-:W0:Y:S01]  /*0010*/  S2R R9, SR_CTAID.X ;  /* 0x0000000000097919 */ /* 0x000e220000002500 */
[----:B------:R-:W0:Y:S06]  /*0020*/  LDCU UR4, c[0x0][0x360] ;  /* 0x00006c00ff0477ac */ /* 0x000e2c0008000800 */
[----:B------:R-:W1:Y:S01]  /*0030*/  LDC.64 R2, c[0x0][0x388] ;  /* 0x0000e200ff027b82 */ /* 0x000e620000000a00 */
[----:B------:R-:W0:Y:S01]  /*0040*/  S2R R0, SR_TID.X ;  /* 0x0000000000007919 */ /* 0x000e220000002100 */
[----:B------:R-:W2:Y:S01]  /*0050*/  LDCU UR5, c[0x0][0x390] ;  /* 0x00007200ff0577ac */ /* 0x000ea20008000800 */
[----:B------:R-:W3:Y:S01]  /*0060*/  LDCU.64 UR6, c[0x0][0x358] ;  /* 0x00006b00ff0677ac */ /* 0x000ee20008000a00 */
[----:B--2---:R-:W-:-:S02]  /*0070*/  IMAD.U32 R13, RZ, RZ, UR5 ;  /* 0x00000005ff0d7e24 */ /* 0x004fc4000f8e00ff */
[----:B0-----:R-:W-:-:S04]  /*0080*/  IMAD R9, R9, UR4, R0 ;  /* 0x0000000409097c24 */ /* 0x001fc8000f8e0200 */
[C---:B------:R-:W-:Y:S02]  /*0090*/  VIADD R0, R9.reuse, 0x1 ;  /* 0x0000000109007836 */ /* 0x040fe40000000000 */
[----:B-1----:R-:W-:-:S03]  /*00a0*/  IMAD.WIDE R2, R9, 0x8, R2 ;  /* 0x0000000809027825 */ /* 0x002fc600078e0202 */
[----:B------:R-:W-:Y:S02]  /*00b0*/  ISETP.GE.AND P0, PT, R0, R13, PT ;  /* 0x0000000d0000720c */ /* 0x000fe40003f06270 */
[----:B---3--:R-:W2:Y:S01]  /*00c0*/  LDG.E.64 R6, desc[UR6][R2.64] ;  /* 0x0000000602067981 */ /* 0x008ea2000c1e1b00 */
[----:B------:R-:W0:Y:S10]  /*00d0*/  LDC R0, c[0x0][0x398] ;  /* 0x0000e600ff007b82 */ /* 0x000e340000000800 */
[----:B------:R-:W2:Y:S01]  /*00e0*/  @!P0 LDG.E.64 R4, desc[UR6][R2.64+0x8] ;  /* 0x0000080602048981 */ /* 0x000ea2000c1e1b00 */
[----:B------:R-:W1:Y:S01]  /*00f0*/  @P0 LDC R11, c[0x0][0x394] ;  /* 0x0000e500ff0b0b82 */ /* 0x000e620000000800 */
[----:B0-----:R-:W-:Y:S01]  /*0100*/  ISETP.GE.AND P1, PT, R0, 0x1, PT ;  /* 0x000000010000780c */ /* 0x001fe20003f26270 */
[--C-:B-1----:R-:W-:Y:S01]  /*0110*/  @P0 IMAD.MOV.U32 R4, RZ, RZ, R11.reuse ;  /* 0x000000ffff040224 */ /* 0x102fe200078e000b */
[----:B------:R-:W-:-:S04]  /*0120*/  @P0 SHF.R.S32.HI R5, RZ, 0x1f, R11 ;  /* 0x0000001fff050819 */ /* 0x000fc8000001140b */
[----:B--2---:R-:W-:-:S04]  /*0130*/  IADD3 R16, P0, PT, -R6, R4, RZ ;  /* 0x0000000406107210 */ /* 0x004fc80007f1e1ff */
[----:B------:R-:W-:-:S03]  /*0140*/  IADD3.X R17, PT, PT, ~R7, R5, RZ, P0, !PT ;  /* 0x0000000507117210 */ /* 0x000fc600007fe5ff */
[----:B------:R-:W-:Y:S06]  /*0150*/  @!P1 EXIT ;  /* 0x000000000000994d */ /* 0x000fec0003800000 */
[C---:B------:R-:W-:Y:S01]  /*0160*/  ISETP.GE.U32.AND P0, PT, R0.reuse, 0x10, PT ;  /* 0x000000100000780c */ /* 0x040fe20003f06070 */
[----:B------:R-:W0:Y:S01]  /*0170*/  I2F.F64.U64 R16, R16 ;  /* 0x0000001000107312 */ /* 0x000e220000301800 */
[----:B------:R-:W-:Y:S01]  /*0180*/  LOP3.LUT R7, R0, 0xf, RZ, 0xc0, !PT ;  /* 0x0000000f00077812 */ /* 0x000fe200078ec0ff */
[----:B------:R-:W-:-:S10]  /*0190*/  IMAD.MOV.U32 R6, RZ, RZ, RZ ;  /* 0x000000ffff067224 */ /* 0x000fd400078e00ff */
[----:B------:R-:W-:Y:S05]  /*01a0*/  @!P0 BRA `(.L_x_0) ;  /* 0x0000001800688947 */ /* 0x000fea0003800000 */
[----:B------:R-:W1:Y:S01]  /*01b0*/  LDC R5, c[0x0][0x390] ;  /* 0x0000e400ff057b82 */ /* 0x000e620000000800 */
[----:B------:R-:W-:Y:S01]  /*01c0*/  LOP3.LUT R6, R0, 0x7ffffff0, RZ, 0xc0, !PT ;  /* 0x7ffffff000067812 */ /* 0x000fe200078ec0ff */
[----:B------:R-:W-:-:S04]  /*01d0*/  IMAD.MOV.U32 R4, RZ, RZ, R9 ;  /* 0x000000ffff047224 */ /* 0x000fc800078e0009 */
[----:B------:R-:W-:Y:S02]  /*01e0*/  IMAD.MOV R3, RZ, RZ, -R6 ;  /* 0x000000ffff037224 */ /* 0x000fe400078e0a06 */
[----:B------:R-:W2:Y:S05]  /*01f0*/  LDC.64 R14, c[0x0][0x380] ;  /* 0x0000e000ff0e7b82 */ /* 0x000eaa0000000a00 */
.L_x_33:
[----:B--2---:R-:W-:-:S05]  /*0200*/  IMAD.WIDE R24, R4, 0x8, R14 ;  /* 0x0000000804187825 */ /* 0x004fca00078e020e */
[----:B------:R-:W2:Y:S01]  /*0210*/  LDG.E.64 R12, desc[UR6][R24.64] ;  /* 0x00000006180c7981 */ /* 0x000ea2000c1e1b00 */
[----:B0--3--:R-:W0:Y:S01]  /*0220*/  MUFU.RCP64H R11, R17 ;  /* 0x00000011000b7308 */ /* 0x009e220000001800 */
[----:B------:R-:W-:Y:S02]  /*0230*/  HFMA2 R10, -RZ, RZ, 0, 5.9604644775390625e-08 ;  /* 0x00000001ff0a7431 */ /* 0x000fe400000001ff */
[----:B------:R-:W-:Y:S01]  /*0240*/  VIADD R3, R3, 0x10 ;  /* 0x0000001003037836 */ /* 0x000fe20000000000 */
[----:B------:R-:W-:Y:S04]  /*0250*/  BSSY.RECONVERGENT B1, `(.L_x_1) ;  /* 0x0000014000017945 */ /* 0x000fe80003800200 */
[----:B------:R-:W-:Y:S01]  /*0260*/  ISETP.NE.AND P1, PT, R3, RZ, PT ;  /* 0x000000ff0300720c */ /* 0x000fe20003f25270 */
[----:B0-----:R-:W-:-:S08]  /*0270*/  DFMA R18, -R16, R10, 1 ;  /* 0x3ff000001012742b */ /* 0x001fd0000000010a */
[----:B------:R-:W-:-:S08]  /*0280*/  DFMA R18, R18, R18, R18 ;  /* 0x000000121212722b */ /* 0x000fd00000000012 */
[----:B------:R-:W-:-:S08]  /*0290*/  DFMA R18, R10, R18, R10 ;  /* 0x000000120a12722b */ /* 0x000fd0000000000a */
[----:B------:R-:W-:-:S08]  /*02a0*/  DFMA R10, -R16, R18, 1 ;  /* 0x3ff00000100a742b */ /* 0x000fd00000000112 */
[----:B------:R-:W-:-:S08]  /*02b0*/  DFMA R10, R18, R10, R18 ;  /* 0x0000000a120a722b */ /* 0x000fd00000000012 */
[----:B--2---:R-:W-:Y:S01]  /*02c0*/  DMUL R18, R12, R10 ;  /* 0x0000000a0c127228 */ /* 0x004fe20000000000 */
[----:B------:R-:W-:-:S07]  /*02d0*/  FSETP.GEU.AND P2, PT, |R13|, 6.5827683646048100446e-37, PT ;  /* 0x036000000d00780b */ /* 0x000fce0003f4e200 */
[----:B------:R-:W-:-:S08]  /*02e0*/  DFMA R20, -R16, R18, R12 ;  /* 0x000000121014722b */ /* 0x000fd0000000010c */
[----:B------:R-:W-:-:S10]  /*02f0*/  DFMA R10, R10, R20, R18 ;  /* 0x000000140a0a722b */ /* 0x000fd40000000012 */
[----:B------:R-:W-:-:S05]  /*0300*/  FFMA R0, RZ, R17, R11 ;  /* 0x00000011ff007223 */ /* 0x000fca000000000b */
[----:B------:R-:W-:-:S13]  /*0310*/  FSETP.GT.AND P0, PT, |R0|, 1.469367938527859385e-39, PT ;  /* 0x001000000000780b */ /* 0x000fda0003f04200 */
[----:B------:R-:W-:Y:S05]  /*0320*/  @P0 BRA P2, `(.L_x_2) ;  /* 0x0000000000180947 */ /* 0x000fea0001000000 */
[----:B------:R-:W-:Y:S01]  /*0330*/  IMAD.MOV.U32 R10, RZ, RZ, R12 ;  /* 0x000000ffff0a7224 */ /* 0x000fe200078e000c */
[----:B------:R-:W-:Y:S01]  /*0340*/  MOV R22, R16 ;  /* 0x0000001000167202 */ /* 0x000fe20000000f00 */
[----:B------:R-:W-:Y:S01]  /*0350*/  IMAD.MOV.U32 R11, RZ, RZ, R13 ;  /* 0x000000ffff0b7224 */ /* 0x000fe200078e000d */
[----:B------:R-:W-:Y:S01]  /*0360*/  MOV R8, 0x390 ;  /* 0x0000039000087802 */ /* 0x000fe20000000f00 */
[----:B------:R-:W-:-:S07]  /*0370*/  IMAD.MOV.U32 R23, RZ, RZ, R17 ;  /* 0x000000ffff177224 */ /* 0x000fce00078e0011 */
[----:B-1----:R-:W-:Y:S05]  /*0380*/  CALL.REL.NOINC `($__internal_0_$__cuda_sm20_div_rn_f64_full) ;  /* 0x0000002c00a87944 */ /* 0x002fea0003c00000 */
.L_x_2:
[----:B------:R-:W-:Y:S05]  /*0390*/  BSYNC.RECONVERGENT B1 ;  /* 0x0000000000017941 */ /* 0x000fea0003800200 */
.L_x_1:
[----:B-1----:R-:W-:Y:S01]  /*03a0*/  IMAD.WIDE R18, R5, 0x8, R24 ;  /* 0x0000000805127825 */ /* 0x002fe200078e0218 */
[----:B------:R0:W-:Y:S04]  /*03b0*/  STG.E.64 desc[UR6][R24.64], R10 ;  /* 0x0000000a18007986 */ /* 0x0001e8000c101b06 */
[----:B------:R-:W2:Y:S01]  /*03c0*/  LDG.E.64 R12, desc[UR6][R18.64] ;  /* 0x00000006120c7981 */ /* 0x000ea2000c1e1b00 */
[----:B------:R-:W1:Y:S01]  /*03d0*/  MUFU.RCP64H R21, R17 ;  /* 0x0000001100157308 */ /* 0x000e620000001800 */
[----:B------:R-:W-:Y:S01]  /*03e0*/  IMAD.MOV.U32 R20, RZ, RZ, 0x1 ;  /* 0x00000001ff147424 */ /* 0x000fe200078e00ff */
[----:B------:R-:W-:Y:S05]  /*03f0*/  BSSY.RECONVERGENT B1, `(.L_x_3) ;  /* 0x0000013000017945 */ /* 0x000fea0003800200 */
[----:B-1----:R-:W-:-:S08]  /*0400*/  DFMA R22, -R16, R20, 1 ;  /* 0x3ff000001016742b */ /* 0x002fd00000000114 */
[----:B------:R-:W-:-:S08]  /*0410*/  DFMA R22, R22, R22, R22 ;  /* 0x000000161616722b */ /* 0x000fd00000000016 */
[----:B------:R-:W-:-:S08]  /*0420*/  DFMA R22, R20, R22, R20 ;  /* 0x000000161416722b */ /* 0x000fd00000000014 */
[----:B------:R-:W-:-:S08]  /*0430*/  DFMA R20, -R16, R22, 1 ;  /* 0x3ff000001014742b */ /* 0x000fd00000000116 */
[----:B------:R-:W-:-:S08]  /*0440*/  DFMA R26, R22, R20, R22 ;  /* 0x00000014161a722b */ /* 0x000fd00000000016 */
[----:B--2---:R-:W-:Y:S01]  /*0450*/  DMUL R20, R26, R12 ;  /* 0x0000000c1a147228 */ /* 0x004fe20000000000 */
[----:B------:R-:W-:-:S07]  /*0460*/  FSETP.GEU.AND P2, PT, |R13|, 6.5827683646048100446e-37, PT ;  /* 0x036000000d00780b */ /* 0x000fce0003f4e200 */
[----:B------:R-:W-:-:S08]  /*0470*/  DFMA R22, -R16, R20, R12 ;  /* 0x000000141016722b */ /* 0x000fd0000000010c */
[----:B0-----:R-:W-:-:S10]  /*0480*/  DFMA R10, R26, R22, R20 ;  /* 0x000000161a0a722b */ /* 0x001fd40000000014 */
        /* <DEDUP_REMOVED lines=8> */
[----:B------:R-:W-:Y:S05]  /*0510*/  CALL.REL.NOINC `($__internal_0_$__cuda_sm20_div_rn_f64_full) ;  /* 0x0000002c00447944 */ /* 0x000fea0003c00000 */
.L_x_4:
[----:B------:R-:W-:Y:S05]  /*0520*/  BSYNC.RECONVERGENT B1 ;  /* 0x0000000000017941 */ /* 0x000fea0003800200 */
.L_x_3:
[----:B------:R-:W-:Y:S01]  /*0530*/  IMAD.WIDE R24, R5, 0x8, R18 ;  /* 0x0000000805187825 */ /* 0x000fe200078e0212 */
        /* <DEDUP_REMOVED lines=17> */
[----:B------:R-:W-:Y:S01]  /*0650*/  MOV R10, R12 ;  /* 0x0000000c000a7202 */ /* 0x000fe20000000f00 */
[----:B------:R-:W-:Y:S01]  /*0660*/  IMAD.MOV.U32 R11, RZ, RZ, R13 ;  /* 0x000000ffff0b7224 */ /* 0x000fe200078e000d */
[----:B------:R-:W-:Y:S01]  /*0670*/  MOV R8, 0x6b0 ;  /* 0x000006b000087802 */ /* 0x000fe20000000f00 */
[----:B------:R-:W-:Y:S02]  /*0680*/  IMAD.MOV.U32 R22, RZ, RZ, R16 ;  /* 0x000000ffff167224 */ /* 0x000fe400078e0010 */
[----:B------:R-:W-:-:S07]  /*0690*/  IMAD.MOV.U32 R23, RZ, RZ, R17 ;  /* 0x000000ffff177224 */ /* 0x000fce00078e0011 */
[----:B------:R-:W-:Y:S05]  /*06a0*/  CALL.REL.NOINC `($__internal_0_$__cuda_sm20_div_rn_f64_full) ;  /* 0x0000002800e07944 */ /* 0x000fea0003c00000 */
.L_x_6:
[----:B------:R-:W-:Y:S05]  /*06b0*/  BSYNC.RECONVERGENT B1 ;  /* 0x0000000000017941 */ /* 0x000fea0003800200 */
.L_x_5:
[----:B------:R-:W-:Y:S01]  /*06c0*/  IMAD.WIDE R18, R5, 0x8, R24 ;  /* 0x0000000805127825 */ /* 0x000fe200078e0218 */
[----:B------:R0:W-:Y:S04]  /*06d0*/  STG.E.64 desc[UR6][R24.64], R10 ;  /* 0x0000000a18007986 */ /* 0x0001e8000c101b06 */
[----:B------:R-:W2:Y:S01]  /*06e0*/  LDG.E.64 R12, desc[UR6][R18.64] ;  /* 0x00000006120c7981 */ /* 0x000ea2000c1e1b00 */
[----:B------:R-:W1:Y:S01]  /*06f0*/  MUFU.RCP64H R21, R17 ;  /* 0x0000001100157308 */ /* 0x000e620000001800 */
[----:B------:R-:W-:Y:S01]  /*0700*/  MOV R20, 0x1 ;  /* 0x0000000100147802 */ /* 0x000fe20000000f00 */
        /* <DEDUP_REMOVED lines=19> */
.L_x_8:
[----:B------:R-:W-:Y:S05]  /*0840*/  BSYNC.RECONVERGENT B1 ;  /* 0x0000000000017941 */ /* 0x000fea0003800200 */
.L_x_7:
        /* <DEDUP_REMOVED lines=24> */
.L_x_10:
[----:B------:R-:W-:Y:S05]  /*09d0*/  BSYNC.RECONVERGENT B1 ;  /* 0x0000000000017941 */ /* 0x000fea0003800200 */
.L_x_9:
        /* <DEDUP_REMOVED lines=24> */
.L_x_12:
[----:B------:R-:W-:Y:S05]  /*0b60*/  BSYNC.RECONVERGENT B1 ;  /* 0x0000000000017941 */ /* 0x000fea0003800200 */
.L_x_11:
        /* <DEDUP_REMOVED lines=24> */
.L_x_14:
[----:B------:R-:W-:Y:S05]  /*0cf0*/  BSYNC.RECONVERGENT B1 ;  /* 0x0000000000017941 */ /* 0x000fea0003800200 */
.L_x_13:
        /* <DEDUP_REMOVED lines=24> */
.L_x_16:
[----:B------:R-:W-:Y:S05]  /*0e80*/  BSYNC.RECONVERGENT B1 ;  /* 0x0000000000017941 */ /* 0x000fea0003800200 */
.L_x_15:
        /* <DEDUP_REMOVED lines=24> */
.L_x_18:
[----:B------:R-:W-:Y:S05]  /*1010*/  BSYNC.RECONVERGENT B1 ;  /* 0x0000000000017941 */ /* 0x000fea0003800200 */
.L_x_17:
        /* <DEDUP_REMOVED lines=24> */
.L_x_20:
[----:B------:R-:W-:Y:S05]  /*11a0*/  BSYNC.RECONVERGENT B1 ;  /* 0x0000000000017941 */ /* 0x000fea0003800200 */
.L_x_19:
        /* <DEDUP_REMOVED lines=20> */
[----:B------:R-:W-:Y:S01]  /*12f0*/  MOV R23, R17 ;  /* 0x0000001100177202 */ /* 0x000fe20000000f00 */
[----:B------:R-:W-:Y:S01]  /*1300*/  IMAD.MOV.U32 R22, RZ, RZ, R16 ;  /* 0x000000ffff167224 */ /* 0x000fe200078e0010 */
[----:B------:R-:W-:-:S07]  /*1310*/  MOV R8, 0x1330 ;  /* 0x0000133000087802 */ /* 0x000fce0000000f00 */
[----:B------:R-:W-:Y:S05]  /*1320*/  CALL.REL.NOINC `($__internal_0_$__cuda_sm20_div_rn_f64_full) ;  /* 0x0000001c00c07944 */ /* 0x000fea0003c00000 */
.L_x_22:
[----:B------:R-:W-:Y:S05]  /*1330*/  BSYNC.RECONVERGENT B1 ;  /* 0x0000000000017941 */ /* 0x000fea0003800200 */
.L_x_21:
        /* <DEDUP_REMOVED lines=24> */
.L_x_24:
[----:B------:R-:W-:Y:S05]  /*14c0*/  BSYNC.RECONVERGENT B1 ;  /* 0x0000000000017941 */ /* 0x000fea0003800200 */
.L_x_23:
        /* <DEDUP_REMOVED lines=24> */
.L_x_26:
[----:B------:R-:W-:Y:S05]  /*1650*/  BSYNC.RECONVERGENT B1 ;  /* 0x0000000000017941 */ /* 0x000fea0003800200 */
.L_x_25:
        /* <DEDUP_REMOVED lines=24> */
.L_x_28:
[----:B------:R-:W-:Y:S05]  /*17e0*/  BSYNC.RECONVERGENT B1 ;  /* 0x0000000000017941 */ /* 0x000fea0003800200 */
.L_x_27:
        /* <DEDUP_REMOVED lines=24> */
.L_x_30:
[----:B------:R-:W-:Y:S05]  /*1970*/  BSYNC.RECONVERGENT B1 ;  /* 0x0000000000017941 */ /* 0x000fea0003800200 */
.L_x_29:
        /* <DEDUP_REMOVED lines=24> */
.L_x_32:
[----:B------:R-:W-:Y:S05]  /*1b00*/  BSYNC.RECONVERGENT B1 ;  /* 0x0000000000017941 */ /* 0x000fea0003800200 */
.L_x_31:
[----:B------:R3:W-:Y:S01]  /*1b10*/  STG.E.64 desc[UR6][R18.64], R10 ;  /* 0x0000000a12007986 */ /* 0x0007e2000c101b06 */
[----:B------:R-:W-:-:S05]  /*1b20*/  IMAD.MOV.U32 R13, RZ, RZ, R5 ;  /* 0x000000ffff0d7224 */ /* 0x000fca00078e0005 */
[----:B------:R-:W-:Y:S01]  /*1b30*/  LEA R4, R13, R4, 0x4 ;  /* 0x000000040d047211 */ /* 0x000fe200078e20ff */
[----:B------:R-:W-:Y:S06]  /*1b40*/  @P1 BRA `(.L_x_33) ;  /* 0xffffffe400ac1947 */ /* 0x000fec000383ffff */
.L_x_0:
[----:B------:R-:W-:-:S13]  /*1b50*/  ISETP.NE.AND P0, PT, R7, RZ, PT ;  /* 0x000000ff0700720c */ /* 0x000fda0003f05270 */
[----:B------:R-:W-:Y:S05]  /*1b60*/  @!P0 EXIT ;  /* 0x000000000000894d */ /* 0x000fea0003800000 */
[----:B------:R-:W1:Y:S01]  /*1b70*/  LDCU UR4, c[0x0][0x398] ;  /* 0x00007300ff0477ac */ /* 0x000e620008000800 */
[----:B------:R-:W-:Y:S01]  /*1b80*/  ISETP.GE.U32.AND P0, PT, R7, 0x8, PT ;  /* 0x000000080700780c */ /* 0x000fe20003f06070 */
[----:B-1----:R-:W-:-:S12]  /*1b90*/  ULOP3.LUT UR4, UR4, 0x7, URZ, 0xc0, !UPT ;  /* 0x0000000704047892 */ /* 0x002fd8000f8ec0ff */
[----:B------:R-:W-:Y:S05]  /*1ba0*/  @!P0 BRA `(.L_x_34) ;  /* 0x0000000c00488947 */ /* 0x000fea0003800000 */
[----:B------:R-:W1:Y:S01]  /*1bb0*/  LDC.64 R14, c[0x0][0x380] ;  /* 0x0000e000ff0e7b82 */ /* 0x000e620000000a00 */
[----:B------:R-:W-:-:S04]  /*1bc0*/  IMAD R3, R6, R13, R9 ;  /* 0x0000000d06037224 */ /* 0x000fc800078e0209 */
[----:B-1----:R-:W-:-:S05]  /*1bd0*/  IMAD.WIDE R14, R3, 0x8, R14 ;  /* 0x00000008030e7825 */ /* 0x002fca00078e020e */
[----:B------:R-:W2:Y:S01]  /*1be0*/  LDG.E.64 R4, desc[UR6][R14.64] ;  /* 0x000000060e047981 */ /* 0x000ea2000c1e1b00 */
[----:B0-----:R-:W3:Y:S01]  /*1bf0*/  MUFU.RCP64H R3, R17 ;  /* 0x0000001100037308 */ /* 0x001ee20000001800 */
[----:B------:R-:W-:Y:S01]  /*1c00*/  IMAD.MOV.U32 R2, RZ, RZ, 0x1 ;  /* 0x00000001ff027424 */ /* 0x000fe200078e00ff */
[----:B------:R-:W-:Y:S05]  /*1c10*/  BSSY.RECONVERGENT B1, `(.L_x_35) ;  /* 0x0000013000017945 */ /* 0x000fea0003800200 */
[----:B---3--:R-:W-:-:S08]  /*1c20*/  DFMA R10, -R16, R2, 1 ;  /* 0x3ff00000100a742b */ /* 0x008fd00000000102 */
        /* <DEDUP_REMOVED lines=17> */
.L_x_36:
[----:B------:R-:W-:Y:S05]  /*1d40*/  BSYNC.RECONVERGENT B1 ;  /* 0x0000000000017941 */ /* 0x000fea0003800200 */
.L_x_35:
[----:B------:R-:W0:Y:S01]  /*1d50*/  LDC R5, c[0x0][0x390] ;  /* 0x0000e400ff057b82 */ /* 0x000e220000000800 */
[----:B------:R1:W-:Y:S01]  /*1d60*/  STG.E.64 desc[UR6][R14.64], R10 ;  /* 0x0000000a0e007986 */ /* 0x0003e2000c101b06 */
[----:B0-----:R-:W-:-:S05]  /*1d70*/  IMAD.WIDE R4, R5, 0x8, R14 ;  /* 0x0000000805047825 */ /* 0x001fca00078e020e */
[----:B------:R-:W2:Y:S01]  /*1d80*/  LDG.E.64 R18, desc[UR6][R4.64] ;  /* 0x0000000604127981 */ /* 0x000ea2000c1e1b00 */
[----:B------:R-:W0:Y:S01]  /*1d90*/  MUFU.RCP64H R3, R17 ;  /* 0x0000001100037308 */ /* 0x000e220000001800 */
[----:B------:R-:W-:Y:S01]  /*1da0*/  MOV R2, 0x1 ;  /* 0x0000000100027802 */ /* 0x000fe20000000f00 */
[----:B------:R-:W-:Y:S05]  /*1db0*/  BSSY.RECONVERGENT B1, `(.L_x_37) ;  /* 0x0000013000017945 */ /* 0x000fea0003800200 */
        /* <DEDUP_REMOVED lines=8> */
[----:B-1----:R-:W-:-:S10]  /*1e40*/  DFMA R10, R20, R12, R2 ;  /* 0x0000000c140a722b */ /* 0x002fd40000000002 */
        /* <DEDUP_REMOVED lines=9> */
.L_x_38:
[----:B------:R-:W-:Y:S05]  /*1ee0*/  BSYNC.RECONVERGENT B1 ;  /* 0x0000000000017941 */ /* 0x000fea0003800200 */
.L_x_37:
[----:B------:R-:W0:Y:S01]  /*1ef0*/  LDC R15, c[0x0][0x390] ;  /* 0x0000e400ff0f7b82 */ /* 0x000e220000000800 */
[----:B------:R1:W-:Y:S01]  /*1f00*/  STG.E.64 desc[UR6][R4.64], R10 ;  /* 0x0000000a04007986 */ /* 0x0003e2000c101b06 */
[----:B0-----:R-:W-:-:S05]  /*1f10*/  IMAD.WIDE R14, R15, 0x8, R4 ;  /* 0x000000080f0e7825 */ /* 0x001fca00078e0204 */
[----:B------:R-:W2:Y:S01]  /*1f20*/  LDG.E.64 R18, desc[UR6][R14.64] ;  /* 0x000000060e127981 */ /* 0x000ea2000c1e1b00 */
[----:B------:R-:W0:Y:S01]  /*1f30*/  MUFU.RCP64H R3, R17 ;  /* 0x0000001100037308 */ /* 0x000e220000001800 */
[----:B------:R-:W-:Y:S01]  /*1f40*/  IMAD.MOV.U32 R2, RZ, RZ, 0x1 ;  /* 0x00000001ff027424 */ /* 0x000fe200078e00ff */
        /* <DEDUP_REMOVED lines=19> */
.L_x_40:
[----:B------:R-:W-:Y:S05]  /*2080*/  BSYNC.RECONVERGENT B1 ;  /* 0x0000000000017941 */ /* 0x000fea0003800200 */
.L_x_39:
        /* <DEDUP_REMOVED lines=25> */
.L_x_42:
[----:B------:R-:W-:Y:S05]  /*2220*/  BSYNC.RECONVERGENT B1 ;  /* 0x0000000000017941 */ /* 0x000fea0003800200 */
.L_x_41:
        /* <DEDUP_REMOVED lines=25> */
.L_x_44:
[----:B------:R-:W-:Y:S05]  /*23c0*/  BSYNC.RECONVERGENT B1 ;  /* 0x0000000000017941 */ /* 0x000fea0003800200 */
.L_x_43:
        /* <DEDUP_REMOVED lines=25> */
.L_x_46:
[----:B------:R-:W-:Y:S05]  /*2560*/  BSYNC.RECONVERGENT B1 ;  /* 0x0000000000017941 */ /* 0x000fea0003800200 */
.L_x_45:
        /* <DEDUP_REMOVED lines=25> */
.L_x_48:
[----:B------:R-:W-:Y:S05]  /*2700*/  BSYNC.RECONVERGENT B1 ;  /* 0x0000000000017941 */ /* 0x000fea0003800200 */
.L_x_47:
        /* <DEDUP_REMOVED lines=25> */
.L_x_50:
[----:B------:R-:W-:Y:S05]  /*28a0*/  BSYNC.RECONVERGENT B1 ;  /* 0x0000000000017941 */ /* 0x000fea0003800200 */
.L_x_49:
[----:B------:R1:W-:Y:S01]  /*28b0*/  STG.E.64 desc[UR6][R4.64], R10 ;  /* 0x0000000a04007986 */ /* 0x0003e2000c101b06 */
[----:B------:R-:W-:-:S07]  /*28c0*/  VIADD R6, R6, 0x8 ;  /* 0x0000000806067836 */ /* 0x000fce0000000000 */
.L_x_34:
[----:B------:R-:W-:-:S13]  /*28d0*/  ISETP.NE.AND P0, PT, RZ, UR4, PT ;  /* 0x00000004ff007c0c */ /* 0x000fda000bf05270 */
[----:B------:R-:W-:Y:S05]  /*28e0*/  @!P0 EXIT ;  /* 0x000000000000894d */ /* 0x000fea0003800000 */
[----:B------:R-:W2:Y:S01]  /*28f0*/  LDCU UR5, c[0x0][0x398] ;  /* 0x00007300ff0577ac */ /* 0x000ea20008000800 */
[----:B------:R-:W-:Y:S02]  /*2900*/  UISETP.GE.U32.AND UP0, UPT, UR4, 0x4, UPT ;  /* 0x000000040400788c */ /* 0x000fe4000bf06070 */
[----:B--2---:R-:W-:-:S07]  /*2910*/  ULOP3.LUT UR5, UR5, 0x3, URZ, 0xc0, !UPT ;  /* 0x0000000305057892 */ /* 0x004fce000f8ec0ff */
[----:B------:R-:W-:Y:S05]  /*2920*/  BRA.U !UP0, `(.L_x_51) ;  /* 0x0000000508ac7547 */ /* 0x000fea000b800000 */
[----:B-1----:R-:W1:Y:S01]  /*2930*/  LDC.64 R4, c[0x0][0x380] ;  /* 0x0000e000ff047b82 */ /* 0x002e620000000a00 */
[----:B------:R-:W2:Y:S02]  /*2940*/  LDCU UR4, c[0x0][0x390] ;  /* 0x00007200ff0477ac */ /* 0x000ea40008000800 */
[----:B--2---:R-:W-:-:S04]  /*2950*/  IMAD R3, R6, UR4, R9 ;  /* 0x0000000406037c24 */ /* 0x004fc8000f8e0209 */
[----:B-1----:R-:W-:-:S05]  /*2960*/  IMAD.WIDE R4, R3, 0x8, R4 ;  /* 0x0000000803047825 */ /* 0x002fca00078e0204 */
[----:B------:R-:W2:Y:S01]  /*2970*/  LDG.E.64 R12, desc[UR6][R4.64] ;  /* 0x00000006040c7981 */ /* 0x000ea2000c1e1b00 */
[----:B0-----:R-:W3:Y:S01]  /*2980*/  MUFU.RCP64H R3, R17 ;  /* 0x0000001100037308 */ /* 0x001ee20000001800 */
[----:B------:R-:W-:Y:S01]  /*2990*/  MOV R2, 0x1 ;  /* 0x0000000100027802 */ /* 0x000fe20000000f00 */
        /* <DEDUP_REMOVED lines=19> */
.L_x_53:
[----:B------:R-:W-:Y:S05]  /*2ad0*/  BSYNC.RECONVERGENT B1 ;  /* 0x0000000000017941 */ /* 0x000fea0003800200 */
.L_x_52:
        /* <DEDUP_REMOVED lines=25> */
.L_x_55:
[----:B------:R-:W-:Y:S05]  /*2c70*/  BSYNC.RECONVERGENT B1 ;  /* 0x0000000000017941 */ /* 0x000fea0003800200 */
.L_x_54:
        /* <DEDUP_REMOVED lines=25> */
.L_x_57:
[----:B------:R-:W-:Y:S05]  /*2e10*/  BSYNC.RECONVERGENT B1 ;  /* 0x0000000000017941 */ /* 0x000fea0003800200 */
.L_x_56:
        /* <DEDUP_REMOVED lines=25> */
.L_x_59:
[----:B------:R-:W-:Y:S05]  /*2fb0*/  BSYNC.RECONVERGENT B1 ;  /* 0x0000000000017941 */ /* 0x000fea0003800200 */
.L_x_58:
[----:B------:R2:W-:Y:S01]  /*2fc0*/  STG.E.64 desc[UR6][R14.64], R10 ;  /* 0x0000000a0e007986 */ /* 0x0005e2000c101b06 */
[----:B------:R-:W-:-:S07]  /*2fd0*/  VIADD R6, R6, 0x4 ;  /* 0x0000000406067836 */ /* 0x000fce0000000000 */
.L_x_51:
[----:B------:R-:W-:-:S13]  /*2fe0*/  ISETP.NE.AND P0, PT, RZ, UR5, PT ;  /* 0x00000005ff007c0c */ /* 0x000fda000bf05270 */
[----:B------:R-:W-:Y:S05]  /*2ff0*/  @!P0 EXIT ;  /* 0x000000000000894d */ /* 0x000fea0003800000 */
[----:B-1----:R-:W1:Y:S01]  /*3000*/  LDC.64 R4, c[0x0][0x380] ;  /* 0x0000e000ff047b82 */ /* 0x002e620000000a00 */
[----:B------:R-:W4:Y:S01]  /*3010*/  LDCU UR8, c[0x0][0x390] ;  /* 0x00007200ff0877ac */ /* 0x000f220008000800 */
[----:B------:R-:W0:Y:S01]  /*3020*/  LDCU UR9, c[0x0][0x390] ;  /* 0x00007200ff0977ac */ /* 0x000e220008000800 */
[----:B------:R-:W-:Y:S01]  /*3030*/  UIADD3 UR4, UPT, UPT, -UR5, URZ, URZ ;  /* 0x000000ff05047290 */ /* 0x000fe2000fffe1ff */
[----:B----4-:R-:W-:-:S11]  /*3040*/  IMAD R6, R6, UR8, R9 ;  /* 0x0000000806067c24 */ /* 0x010fd6000f8e0209 */
.L_x_62:
[----:B-12-4-:R-:W-:-:S05]  /*3050*/  IMAD.WIDE R14, R6, 0x8, R4 ;  /* 0x00000008060e7825 */ /* 0x016fca00078e0204 */
[----:B------:R-:W2:Y:S01]  /*3060*/  LDG.E.64 R8, desc[UR6][R14.64] ;  /* 0x000000060e087981 */ /* 0x000ea2000c1e1b00 */
[----:B0-----:R-:W3:Y:S01]  /*3070*/  MUFU.RCP64H R3, R17 ;  /* 0x0000001100037308 */ /* 0x001ee20000001800 */
[----:B------:R-:W-:Y:S01]  /*3080*/  MOV R2, 0x1 ;  /* 0x0000000100027802 */ /* 0x000fe20000000f00 */
[----:B------:R-:W-:Y:S01]  /*3090*/  UIADD3 UR4, UPT, UPT, UR4, 0x1, URZ ;  /* 0x0000000104047890 */ /* 0x000fe2000fffe0ff */
[----:B------:R-:W-:Y:S03]  /*30a0*/  BSSY.RECONVERGENT B1, `(.L_x_60) ;  /* 0x0000014000017945 */ /* 0x000fe60003800200 */
[----:B------:R-:W-:Y:S01]  /*30b0*/  UISETP.NE.AND UP0, UPT, UR4, URZ, UPT ;  /* 0x000000ff0400728c */ /* 0x000fe2000bf05270 */
        /* <DEDUP_REMOVED lines=18> */
.L_x_61:
[----:B------:R-:W-:Y:S05]  /*31e0*/  BSYNC.RECONVERGENT B1 ;  /* 0x0000000000017941 */ /* 0x000fea0003800200 */
.L_x_60:
[----:B------:R4:W-:Y:S01]  /*31f0*/  STG.E.64 desc[UR6][R14.64], R10 ;  /* 0x0000000a0e007986 */ /* 0x0009e2000c101b06 */
[----:B------:R-:W-:Y:S01]  /*3200*/  VIADD R6, R6, UR9 ;  /* 0x0000000906067c36 */ /* 0x000fe20008000000 */
[----:B------:R-:W-:Y:S06]  /*3210*/  BRA.U UP0, `(.L_x_62) ;  /* 0xfffffffd008c7547 */ /* 0x000fec000b83ffff */
[----:B------:R-:W-:Y:S05]  /*3220*/  EXIT ;  /* 0x000000000000794d */ /* 0x000fea0003800000 */
        .weak           $__internal_0_$__cuda_sm20_div_rn_f64_full
        .type           $__internal_0_$__cuda_sm20_div_rn_f64_full,@function
        .size           $__internal_0_$__cuda_sm20_div_rn_f64_full,(.L_x_69 - $__internal_0_$__cuda_sm20_div_rn_f64_full)
$__internal_0_$__cuda_sm20_div_rn_f64_full:
[----:B------:R-:W-:Y:S01]  /*3230*/  IMAD.MOV.U32 R27, RZ, RZ, R11 ;  /* 0x000000ffff1b7224 */ /* 0x000fe200078e000b */
[C---:B------:R-:W-:Y:S01]  /*3240*/  FSETP.GEU.AND P0, PT, |R23|.reuse, 1.469367938527859385e-39, PT ;  /* 0x001000001700780b */ /* 0x040fe20003f0e200 */
[----:B------:R-:W-:Y:S01]  /*3250*/  BSSY.RECONVERGENT B0, `(.L_x_63) ;  /* 0x000005c000007945 */ /* 0x000fe20003800200 */
[----:B------:R-:W-:Y:S02]  /*3260*/  LOP3.LUT R20, R23, 0x800fffff, RZ, 0xc0, !PT ;  /* 0x800fffff17147812 */ /* 0x000fe400078ec0ff */
[C---:B------:R-:W-:Y:S02]  /*3270*/  FSETP.GEU.AND P3, PT, |R27|.reuse, 1.469367938527859385e-39, PT ;  /* 0x001000001b00780b */ /* 0x040fe40003f6e200 */
[----:B------:R-:W-:Y:S01]  /*3280*/  LOP3.LUT R21, R20, 0x3ff00000, RZ, 0xfc, !PT ;  /* 0x3ff0000014157812 */ /* 0x000fe200078efcff */
[----:B------:R-:W-:Y:S01]  /*3290*/  IMAD.MOV.U32 R20, RZ, RZ, R22 ;  /* 0x000000ffff147224 */ /* 0x000fe200078e0016 */
[----:B------:R-:W-:Y:S02]  /*32a0*/  LOP3.LUT R2, R27, 0x7ff00000, RZ, 0xc0, !PT ;  /* 0x7ff000001b027812 */ /* 0x000fe400078ec0ff */
[----:B------:R-:W-:-:S02]  /*32b0*/  LOP3.LUT R11, R23, 0x7ff00000, RZ, 0xc0, !PT ;  /* 0x7ff00000170b7812 */ /* 0x000fc400078ec0ff */
[----:B------:R-:W-:Y:S01]  /*32c0*/  MOV R0, 0x1ca00000 ;  /* 0x1ca0000000007802 */ /* 0x000fe20000000f00 */
[----:B------:R-:W-:Y:S01]  /*32d0*/  @!P0 DMUL R20, R22, 8.98846567431157953865e+307 ;  /* 0x7fe0000016148828 */ /* 0x000fe20000000000 */
[----:B------:R-:W-:Y:S02]  /*32e0*/  MOV R26, R10 ;  /* 0x0000000a001a7202 */ /* 0x000fe40000000f00 */
[----:B------:R-:W-:Y:S01]  /*32f0*/  ISETP.GE.U32.AND P2, PT, R2, R11, PT ;  /* 0x0000000b0200720c */ /* 0x000fe20003f46070 */
[----:B------:R-:W-:Y:S01]  /*3300*/  @!P3 IMAD.MOV.U32 R28, RZ, RZ, RZ ;  /* 0x000000ffff1cb224 */ /* 0x000fe200078e00ff */
[----:B------:R-:W-:Y:S01]  /*3310*/  @!P3 LOP3.LUT R13, R23, 0x7ff00000, RZ, 0xc0, !PT ;  /* 0x7ff00000170db812 */ /* 0x000fe200078ec0ff */
[----:B------:R-:W-:Y:S01]  /*3320*/  IMAD.MOV.U32 R30, RZ, RZ, R26 ;  /* 0x000000ffff1e7224 */ /* 0x000fe200078e001a */
[----:B------:R-:W-:Y:S02]  /*3330*/  SEL R12, R0, 0x63400000, !P2 ;  /* 0x63400000000c7807 */ /* 0x000fe40005000000 */
[----:B------:R-:W-:-:S02]  /*3340*/  @!P3 ISETP.GE.U32.AND P4, PT, R2, R13, PT ;  /* 0x0000000d0200b20c */ /* 0x000fc40003f86070 */
[----:B------:R-:W0:Y:S01]  /*3350*/  MUFU.RCP64H R13, R21 ;  /* 0x00000015000d7308 */ /* 0x000e220000001800 */
[--C-:B------:R-:W-:Y:S02]  /*3360*/  LOP3.LUT R31, R12, 0x800fffff, R27.reuse, 0xf8, !PT ;  /* 0x800fffff0c1f7812 */ /* 0x100fe400078ef81b */
[----:B------:R-:W-:Y:S02]  /*3370*/  @!P3 SEL R10, R0, 0x63400000, !P4 ;  /* 0x63400000000ab807 */ /* 0x000fe40006000000 */
[----:B------:R-:W-:Y:S02]  /*3380*/  MOV R12, 0x1 ;  /* 0x00000001000c7802 */ /* 0x000fe40000000f00 */
[----:B------:R-:W-:Y:S02]  /*3390*/  @!P3 LOP3.LUT R10, R10, 0x80000000, R27, 0xf8, !PT ;  /* 0x800000000a0ab812 */ /* 0x000fe400078ef81b */
[----:B------:R-:W-:Y:S02]  /*33a0*/  @!P0 LOP3.LUT R11, R21, 0x7ff00000, RZ, 0xc0, !PT ;  /* 0x7ff00000150b8812 */ /* 0x000fe400078ec0ff */
[----:B------:R-:W-:Y:S01]  /*33b0*/  @!P3 LOP3.LUT R29, R10, 0x100000, RZ, 0xfc, !PT ;  /* 0x001000000a1db812 */ /* 0x000fe200078efcff */
[----:B------:R-:W-:-:S05]  /*33c0*/  IMAD.MOV.U32 R10, RZ, RZ, R2 ;  /* 0x000000ffff0a7224 */ /* 0x000fca00078e0002 */
[----:B------:R-:W-:Y:S02]  /*33d0*/  @!P3 DFMA R30, R30, 2, -R28 ;  /* 0x400000001e1eb82b */ /* 0x000fe4000000081c */
[----:B0-----:R-:W-:-:S08]  /*33e0*/  DFMA R28, R12, -R20, 1 ;  /* 0x3ff000000c1c742b */ /* 0x001fd00000000814 */
[----:B------:R-:W-:Y:S01]  /*33f0*/  DFMA R28, R28, R28, R28 ;  /* 0x0000001c1c1c722b */ /* 0x000fe2000000001c */
[----:B------:R-:W-:-:S07]  /*3400*/  @!P3 LOP3.LUT R10, R31, 0x7ff00000, RZ, 0xc0, !PT ;  /* 0x7ff000001f0ab812 */ /* 0x000fce00078ec0ff */
[----:B------:R-:W-:-:S08]  /*3410*/  DFMA R12, R12, R28, R12 ;  /* 0x0000001c0c0c722b */ /* 0x000fd0000000000c */
[----:B------:R-:W-:-:S08]  /*3420*/  DFMA R32, R12, -R20, 1 ;  /* 0x3ff000000c20742b */ /* 0x000fd00000000814 */
[----:B------:R-:W-:-:S08]  /*3430*/  DFMA R32, R12, R32, R12 ;  /* 0x000000200c20722b */ /* 0x000fd0000000000c */
[----:B------:R-:W-:-:S08]  /*3440*/  DMUL R12, R32, R30 ;  /* 0x0000001e200c7228 */ /* 0x000fd00000000000 */
[----:B------:R-:W-:-:S08]  /*3450*/  DFMA R28, R12, -R20, R30 ;  /* 0x800000140c1c722b */ /* 0x000fd0000000001e */
[----:B------:R-:W-:Y:S01]  /*3460*/  DFMA R28, R32, R28, R12 ;  /* 0x0000001c201c722b */ /* 0x000fe2000000000c */
[----:B------:R-:W-:-:S05]  /*3470*/  VIADD R12, R10, 0xffffffff ;  /* 0xffffffff0a0c7836 */ /* 0x000fca0000000000 */
[----:B------:R-:W-:Y:S02]  /*3480*/  ISETP.GT.U32.AND P0, PT, R12, 0x7feffffe, PT ;  /* 0x7feffffe0c00780c */ /* 0x000fe40003f04070 */
[----:B------:R-:W-:-:S04]  /*3490*/  IADD3 R12, PT, PT, R11, -0x1, RZ ;  /* 0xffffffff0b0c7810 */ /* 0x000fc80007ffe0ff */
[----:B------:R-:W-:-:S13]  /*34a0*/  ISETP.GT.U32.OR P0, PT, R12, 0x7feffffe, P0 ;  /* 0x7feffffe0c00780c */ /* 0x000fda0000704470 */
[----:B------:R-:W-:Y:S05]  /*34b0*/  @P0 BRA `(.L_x_64) ;  /* 0x0000000000740947 */ /* 0x000fea0003800000 */
[----:B------:R-:W-:Y:S02]  /*34c0*/  LOP3.LUT R11, R23, 0x7ff00000, RZ, 0xc0, !PT ;  /* 0x7ff00000170b7812 */ /* 0x000fe400078ec0ff */
[----:B------:R-:W-:Y:S02]  /*34d0*/  MOV R26, RZ ;  /* 0x000000ff001a7202 */ /* 0x000fe40000000f00 */
[CC--:B------:R-:W-:Y:S02]  /*34e0*/  VIADDMNMX R10, R2.reuse, -R11.reuse, 0xb9600000, !PT ;  /* 0xb9600000020a7446 */ /* 0x0c0fe4000780090b */
[----:B------:R-:W-:Y:S02]  /*34f0*/  ISETP.GE.U32.AND P0, PT, R2, R11, PT ;  /* 0x0000000b0200720c */ /* 0x000fe40003f06070 */
[----:B------:R-:W-:Y:S02]  /*3500*/  VIMNMX R10, PT, PT, R10, 0x46a00000, PT ;  /* 0x46a000000a0a7848 */ /* 0x000fe40003fe0100 */
[----:B------:R-:W-:-:S05]  /*3510*/  SEL R11, R0, 0x63400000, !P0 ;  /* 0x63400000000b7807 */ /* 0x000fca0004000000 */
[----:B------:R-:W-:-:S04]  /*3520*/  IMAD.IADD R10, R10, 0x1, -R11 ;  /* 0x000000010a0a7824 */ /* 0x000fc800078e0a0b */
[----:B------:R-:W-:-:S06]  /*3530*/  VIADD R27, R10, 0x7fe00000 ;  /* 0x7fe000000a1b7836 */ /* 0x000fcc0000000000 */
[----:B------:R-:W-:-:S10]  /*3540*/  DMUL R12, R28, R26 ;  /* 0x0000001a1c0c7228 */ /* 0x000fd40000000000 */
[----:B------:R-:W-:-:S13]  /*3550*/  FSETP.GTU.AND P0, PT, |R13|, 1.469367938527859385e-39, PT ;  /* 0x001000000d00780b */ /* 0x000fda0003f0c200 */
[----:B------:R-:W-:Y:S05]  /*3560*/  @P0 BRA `(.L_x_65) ;  /* 0x0000000000a80947 */ /* 0x000fea0003800000 */
[----:B------:R-:W-:Y:S01]  /*3570*/  DFMA R20, R28, -R20, R30 ;  /* 0x800000141c14722b */ /* 0x000fe2000000001e */
[----:B------:R-:W-:-:S09]  /*3580*/  IMAD.MOV.U32 R26, RZ, RZ, RZ ;  /* 0x000000ffff1a7224 */ /* 0x000fd200078e00ff */
[C---:B------:R-:W-:Y:S02]  /*3590*/  FSETP.NEU.AND P0, PT, R21.reuse, RZ, PT ;  /* 0x000000ff1500720b */ /* 0x040fe40003f0d000 */
[----:B------:R-:W-:-:S04]  /*35a0*/  LOP3.LUT R2, R21, 0x80000000, R23, 0x48, !PT ;  /* 0x8000000015027812 */ /* 0x000fc800078e4817 */
[----:B------:R-:W-:-:S07]  /*35b0*/  LOP3.LUT R27, R2, R27, RZ, 0xfc, !PT ;  /* 0x0000001b021b7212 */ /* 0x000fce00078efcff */
[----:B------:R-:W-:Y:S05]  /*35c0*/  @!P0 BRA `(.L_x_65) ;  /* 0x0000000000908947 */ /* 0x000fea0003800000 */
[----:B------:R-:W-:Y:S01]  /*35d0*/  IMAD.MOV R21, RZ, RZ, -R10 ;  /* 0x000000ffff157224 */ /* 0x000fe200078e0a0a */
[----:B------:R-:W-:Y:S02]  /*35e0*/  MOV R20, RZ ;  /* 0x000000ff00147202 */ /* 0x000fe40000000f00 */
[----:B------:R-:W-:-:S04]  /*35f0*/  IADD3 R10, PT, PT, -R10, -0x43300000, RZ ;  /* 0xbcd000000a0a7810 */ /* 0x000fc80007ffe1ff */
[----:B------:R-:W-:Y:S02]  /*3600*/  DFMA R20, R12, -R20, R28 ;  /* 0x800000140c14722b */ /* 0x000fe4000000001c */
[----:B------:R-:W-:-:S08]  /*3610*/  DMUL.RP R28, R28, R26 ;  /* 0x0000001a1c1c7228 */ /* 0x000fd00000008000 */
[----:B------:R-:W-:Y:S02]  /*3620*/  FSETP.NEU.AND P0, PT, |R21|, R10, PT ;  /* 0x0000000a1500720b */ /* 0x000fe40003f0d200 */
[----:B------:R-:W-:Y:S02]  /*3630*/  LOP3.LUT R2, R29, R2, RZ, 0x3c, !PT ;  /* 0x000000021d027212 */ /* 0x000fe400078e3cff */
[----:B------:R-:W-:Y:S02]  /*3640*/  FSEL R0, R28, R12, !P0 ;  /* 0x0000000c1c007208 */ /* 0x000fe40004000000 */
[----:B------:R-:W-:-:S03]  /*3650*/  FSEL R11, R2, R13, !P0 ;  /* 0x0000000d020b7208 */ /* 0x000fc60004000000 */
[----:B------:R-:W-:Y:S02]  /*3660*/  IMAD.MOV.U32 R12, RZ, RZ, R0 ;  /* 0x000000ffff0c7224 */ /* 0x000fe400078e0000 */
[----:B------:R-:W-:Y:S01]  /*3670*/  IMAD.MOV.U32 R13, RZ, RZ, R11 ;  /* 0x000000ffff0d7224 */ /* 0x000fe200078e000b */
[----:B------:R-:W-:Y:S06]  /*3680*/  BRA `(.L_x_65) ;  /* 0x0000000000607947 */ /* 0x000fec0003800000 */
.L_x_64:
[----:B------:R-:W-:-:S14]  /*3690*/  DSETP.NAN.AND P0, PT, R26, R26, PT ;  /* 0x0000001a1a00722a */ /* 0x000fdc0003f08000 */
[----:B------:R-:W-:Y:S05]  /*36a0*/  @P0 BRA `(.L_x_66) ;  /* 0x00000000004c0947 */ /* 0x000fea0003800000 */
[----:B------:R-:W-:-:S14]  /*36b0*/  DSETP.NAN.AND P0, PT, R22, R22, PT ;  /* 0x000000161600722a */ /* 0x000fdc0003f08000 */
[----:B------:R-:W-:Y:S05]  /*36c0*/  @P0 BRA `(.L_x_67) ;  /* 0x0000000000340947 */ /* 0x000fea0003800000 */
[----:B------:R-:W-:Y:S01]  /*36d0*/  ISETP.NE.AND P0, PT, R10, R11, PT ;  /* 0x0000000b0a00720c */ /* 0x000fe20003f05270 */
[----:B------:R-:W-:Y:S01]  /*36e0*/  IMAD.MOV.U32 R13, RZ, RZ, -0x80000 ;  /* 0xfff80000ff0d7424 */ /* 0x000fe200078e00ff */
[----:B------:R-:W-:-:S11]  /*36f0*/  MOV R12, 0x0 ;  /* 0x00000000000c7802 */ /* 0x000fd60000000f00 */
[----:B------:R-:W-:Y:S05]  /*3700*/  @!P0 BRA `(.L_x_65) ;  /* 0x0000000000408947 */ /* 0x000fea0003800000 */
[----:B------:R-:W-:Y:S02]  /*3710*/  ISETP.NE.AND P0, PT, R10, 0x7ff00000, PT ;  /* 0x7ff000000a00780c */ /* 0x000fe40003f05270 */
[----:B------:R-:W-:Y:S02]  /*3720*/  LOP3.LUT R23, R27, 0x80000000, R23, 0x48, !PT ;  /* 0x800000001b177812 */ /* 0x000fe400078e4817 */
[----:B------:R-:W-:-:S13]  /*3730*/  ISETP.EQ.OR P0, PT, R11, RZ, !P0 ;  /* 0x000000ff0b00720c */ /* 0x000fda0004702670 */
[----:B------:R-:W-:Y:S01]  /*3740*/  @P0 LOP3.LUT R0, R23, 0x7ff00000, RZ, 0xfc, !PT ;  /* 0x7ff0000017000812 */ /* 0x000fe200078efcff */
[----:B------:R-:W-:Y:S01]  /*3750*/  @!P0 IMAD.MOV.U32 R12, RZ, RZ, RZ ;  /* 0x000000ffff0c8224 */ /* 0x000fe200078e00ff */
[----:B------:R-:W-:Y:S01]  /*3760*/  @!P0 MOV R13, R23 ;  /* 0x00000017000d8202 */ /* 0x000fe20000000f00 */
[----:B------:R-:W-:Y:S02]  /*3770*/  @P0 IMAD.MOV.U32 R12, RZ, RZ, RZ ;  /* 0x000000ffff0c0224 */ /* 0x000fe400078e00ff */
[----:B------:R-:W-:Y:S01]  /*3780*/  @P0 IMAD.MOV.U32 R13, RZ, RZ, R0 ;  /* 0x000000ffff0d0224 */ /* 0x000fe200078e0000 */
[----:B------:R-:W-:Y:S06]  /*3790*/  BRA `(.L_x_65) ;  /* 0x00000000001c7947 */ /* 0x000fec0003800000 */
.L_x_67:
[----:B------:R-:W-:Y:S02]  /*37a0*/  LOP3.LUT R11, R23, 0x80000, RZ, 0xfc, !PT ;  /* 0x00080000170b7812 */ /* 0x000fe400078efcff */
[----:B------:R-:W-:-:S03]  /*37b0*/  MOV R12, R22 ;  /* 0x00000016000c7202 */ /* 0x000fc60000000f00 */
[----:B------:R-:W-:Y:S01]  /*37c0*/  IMAD.MOV.U32 R13, RZ, RZ, R11 ;  /* 0x000000ffff0d7224 */ /* 0x000fe200078e000b */
[----:B------:R-:W-:Y:S06]  /*37d0*/  BRA `(.L_x_65) ;  /* 0x00000000000c7947 */ /* 0x000fec0003800000 */
.L_x_66:
[----:B------:R-:W-:Y:S01]  /*37e0*/  LOP3.LUT R11, R27, 0x80000, RZ, 0xfc, !PT ;  /* 0x000800001b0b7812 */ /* 0x000fe200078efcff */
[----:B------:R-:W-:-:S03]  /*37f0*/  IMAD.MOV.U32 R12, RZ, RZ, R26 ;  /* 0x000000ffff0c7224 */ /* 0x000fc600078e001a */
[----:B------:R-:W-:-:S07]  /*3800*/  MOV R13, R11 ;  /* 0x0000000b000d7202 */ /* 0x000fce0000000f00 */
.L_x_65:
[----:B------:R-:W-:Y:S05]  /*3810*/  BSYNC.RECONVERGENT B0 ;  /* 0x0000000000007941 */ /* 0x000fea0003800200 */
.L_x_63:
[----:B------:R-:W-:Y:S01]  /*3820*/  IMAD.MOV.U32 R10, RZ, RZ, R12 ;  /* 0x000000ffff0a7224 */ /* 0x000fe200078e000c */
[----:B------:R-:W-:Y:S01]  /*3830*/  MOV R12, R8 ;  /* 0x00000008000c7202 */ /* 0x000fe20000000f00 */
[----:B------:R-:W-:Y:S02]  /*3840*/  IMAD.MOV.U32 R11, RZ, RZ, R13 ;  /* 0x000000ffff0b7224 */ /* 0x000fe400078e000d */
[----:B------:R-:W-:-:S04]  /*3850*/  IMAD.MOV.U32 R13, RZ, RZ, 0x0 ;  /* 0x00000000ff0d7424 */ /* 0x000fc800078e00ff */
[----:B------:R-:W-:Y:S05]  /*3860*/  RET.REL.NODEC R12 `(_Z13findAvgDevicePdPyiii) ;  /* 0xffffffc40ce47950 */ /* 0x000fea0003c3ffff */
.L_x_68:
[----:B------:R-:W-:-:S00]  /*3870*/  BRA `(.L_x_68) ;  /* 0xfffffffc00fc7947 */ /* 0x000fc0000383ffff */
[----:B------:R-:W-:-:S00]  /*3880*/  NOP ;  /* 0x0000000000007918 */ /* 0x000fc00000000000 */
[----:B------:R-:W-:-:S00]  /*3890*/  NOP ;  /* 0x0000000000007918 */ /* 0x000fc00000000000 */
[----:B------:R-:W-:-:S00]  /*38a0*/  NOP ;  /* 0x0000000000007918 */ /* 0x000fc00000000000 */
[----:B------:R-:W-:-:S00]  /*38b0*/  NOP ;  /* 0x0000000000007918 */ /* 0x000fc00000000000 */
[----:B------:R-:W-:-:S00]  /*38c0*/  NOP ;  /* 0x0000000000007918 */ /* 0x000fc00000000000 */
[----:B------:R-:W-:-:S00]  /*38d0*/  NOP ;  /* 0x0000000000007918 */ /* 0x000fc00000000000 */
[----:B------:R-:W-:-:S00]  /*38e0*/  NOP ;  /* 0x0000000000007918 */ /* 0x000fc00000000000 */
[----:B------:R-:W-:-:S00]  /*38f0*/  NOP ;  /* 0x0000000000007918 */ /* 0x000fc00000000000 */
.L_x_69:


//--------------------- .nv.shared.reserved.0     --------------------------
	.section	.nv.shared.reserved.0,"aw",@nobits
	.weak		__nv_reservedSMEM_offset_0_alias
	.size		__nv_reservedSMEM_offset_0_alias, 0, 64
	.other		__nv_reservedSMEM_offset_0_alias,@"STO_CUDA_RESERVED_SHARED STV_DEFAULT"
__nv_reservedSMEM_offset_0_alias:
	.zero		0
	.zero		64


//--------------------- .nv.constant0._Z13findAvgDevicePdPyiii --------------------------
	.section	.nv.constant0._Z13findAvgDevicePdPyiii,"a",@progbits
	.sectionflags	@""
	.align	4
.nv.constant0._Z13findAvgDevicePdPyiii:
	.zero		924


//--------------------- SYMBOLS --------------------------

	.type		.nv.reservedSmem.offset0,@object
	.size		.nv.reservedSmem.offset0,0x4
